//
// Generated by NVIDIA NVVM Compiler
//
// Compiler Build ID: CL-36424714
// Cuda compilation tools, release 13.0, V13.0.88
// Based on NVVM 20.0.0
//

.version 9.0
.target sm_100
.address_size 64

	// .globl	_Z14hello_from_gpuv
.extern .func  (.param .b32 func_retval0) vprintf
(
	.param .b64 vprintf_param_0,
	.param .b64 vprintf_param_1
)
;
.global .align 1 .b8 $str[32] = {34, 72, 101, 108, 108, 111, 44, 32, 119, 111, 114, 108, 100, 33, 34, 44, 32, 115, 97, 121, 115, 32, 116, 104, 101, 32, 71, 80, 85, 46, 10};

.visible .entry _Z14hello_from_gpuv()
{
	.reg .b32 	%r<3>;
	.reg .b64 	%rd<3>;

	mov.u64 	%rd1, $str;
	cvta.global.u64 	%rd2, %rd1;
	{ // callseq 0, 0
	.param .b64 param0;
	st.param.b64 	[param0], %rd2;
	.param .b64 param1;
	st.param.b64 	[param1], 0;
	.param .b32 retval0;
	call.uni (retval0), 
	vprintf, 
	(
	param0, 
	param1
	);
	ld.param.b32 	%r1, [retval0];
	} // callseq 0
	ret;

}


// ===== COMPILED SASS (sm_100) =====

	.target	sm_100

	.elftype	@"ET_EXEC"


//--------------------- .note.nv.tkinfo           --------------------------
	.section	.note.nv.tkinfo,"",@"SHT_NOTE"
	.sectionflags	@"SHF_NOTE_NV_TKINFO"
	.tkinfo
        /*0018*/ 	.word	0x00000002
        /*0030*/ 	.string	""
        /*0030*/ 	.string	"ptxas"
        /*0030*/ 	.string	"Cuda compilation tools, release 13.0, V13.0.88"
        /*0030*/ 	.string	"Build cuda_13.0.r13.0/compiler.36424714_0"
        /*0030*/ 	.string	"-arch sm_100 -m 64 "



//--------------------- .note.nv.cuinfo           --------------------------
	.section	.note.nv.cuinfo,"",@"SHT_NOTE"
	.sectionflags	@"SHF_NOTE_NV_CUINFO"
        /*0018*/ 	.short	0x0002
        /*001a*/ 	.short	0x0064
        /*001c*/ 	.short	0x0082
	.zero		2


//--------------------- .nv.info                  --------------------------
	.section	.nv.info,"",@"SHT_CUDA_INFO"
	.align	4


	//----- nvinfo : EIATTR_REGCOUNT
	.align		4
        /*0000*/ 	.byte	0x04, 0x2f
        /*0002*/ 	.short	(.L_2 - .L_1)
	.align		4
.L_1:
        /*0004*/ 	.word	index@(_Z14hello_from_gpuv)
        /*0008*/ 	.word	0x00000018


	//----- nvinfo : EIATTR_FRAME_SIZE
	.align		4
.L_2:
        /*000c*/ 	.byte	0x04, 0x11
        /*000e*/ 	.short	(.L_4 - .L_3)
	.align		4
.L_3:
        /*0010*/ 	.word	index@(_Z14hello_from_gpuv)
        /*0014*/ 	.word	0x00000000


	//----- nvinfo : EIATTR_MIN_STACK_SIZE
	.align		4
.L_4:
        /*0018*/ 	.byte	0x04, 0x12
        /*001a*/ 	.short	(.L_6 - .L_5)
	.align		4
.L_5:
        /*001c*/ 	.word	index@(_Z14hello_from_gpuv)
        /*0020*/ 	.word	0x00000000
.L_6:


//--------------------- .nv.compat                --------------------------
	.section	.nv.compat,"",@"SHT_CUDA_COMPAT_INFO"
	.align	4
        /*0000*/ 	.byte	0x02, 0x09, 0x00, 0x00, 0x02, 0x02, 0x01, 0x00, 0x02, 0x05, 0x05, 0x00, 0x03, 0x07, 0x01, 0x01
        /*0010*/ 	.byte	0x02, 0x03, 0x00, 0x00, 0x02, 0x06, 0x01, 0x00, 0x04, 0x0b, 0x08, 0x00, 0x09, 0x00, 0x00, 0x00
        /*0020*/ 	.byte	0x00, 0x00, 0x00, 0x00


//--------------------- .nv.info._Z14hello_from_gpuv --------------------------
	.section	.nv.info._Z14hello_from_gpuv,"",@"SHT_CUDA_INFO"
	.sectionflags	@""
	.align	4


	//----- nvinfo : EIATTR_CUDA_API_VERSION
	.align		4
        /*0000*/ 	.byte	0x04, 0x37
        /*0002*/ 	.short	(.L_8 - .L_7)
.L_7:
        /*0004*/ 	.word	0x00000082


	//----- nvinfo : EIATTR_SPARSE_MMA_MASK
	.align		4
.L_8:
        /*0008*/ 	.byte	0x03, 0x50
        /*000a*/ 	.short	0x0000


	//----- nvinfo : EIATTR_MAXREG_COUNT
	.align		4
        /*000c*/ 	.byte	0x03, 0x1b
        /*000e*/ 	.short	0x00ff


	//----- nvinfo : EIATTR_EXTERNS
	.align		4
        /*0010*/ 	.byte	0x04, 0x0f
        /*0012*/ 	.short	(.L_10 - .L_9)


	//   ....[0]....
	.align		4
.L_9:
        /*0014*/ 	.word	index@(vprintf)


	//----- nvinfo : EIATTR_MERCURY_ISA_VERSION
	.align		4
.L_10:
        /*0018*/ 	.byte	0x03, 0x5f
        /*001a*/ 	.short	0x0101


	//----- nvinfo : EIATTR_VRC_CTA_INIT_COUNT
	.align		4
        /*001c*/ 	.byte	0x02, 0x4a
	.zero		1
	.zero		1


	//----- nvinfo : EIATTR_SYSCALL_OFFSETS
	.align		4
        /*0020*/ 	.byte	0x04, 0x46
        /*0022*/ 	.short	(.L_12 - .L_11)


	//   ....[0]....
.L_11:
        /*0024*/ 	.word	0x00000080


	//----- nvinfo : EIATTR_EXIT_INSTR_OFFSETS
	.align		4
.L_12:
        /*0028*/ 	.byte	0x04, 0x1c
        /*002a*/ 	.short	(.L_14 - .L_13)


	//   ....[0]....
.L_13:
        /*002c*/ 	.word	0x00000090


	//----- nvinfo : EIATTR_SW_WAR
	.align		4
.L_14:
        /*0030*/ 	.byte	0x04, 0x36
        /*0032*/ 	.short	(.L_16 - .L_15)
.L_15:
        /*0034*/ 	.word	0x00000008
.L_16:


//--------------------- .nv.callgraph             --------------------------
	.section	.nv.callgraph,"",@"SHT_CUDA_CALLGRAPH"
	.align	4
	.sectionentsize	8
	.align		4
        /*0000*/ 	.word	0x00000000
	.align		4
        /*0004*/ 	.word	0xffffffff
	.align		4
        /*0008*/ 	.word	index@(_Z14hello_from_gpuv)
	.align		4
        /*000c*/ 	.word	index@(vprintf)
	.align		4
        /*0010*/ 	.word	0x00000000
	.align		4
        /*0014*/ 	.word	0xfffffffe
	.align		4
        /*0018*/ 	.word	0x00000000
	.align		4
        /*001c*/ 	.word	0xfffffffd
	.align		4
        /*0020*/ 	.word	0x00000000
	.align		4
        /*0024*/ 	.word	0xfffffffc


//--------------------- .nv.constant4             --------------------------
	.section	.nv.constant4,"a",@progbits
	.align	8
	.align		8
.nv.constant4:
        /*0000*/ 	.dword	vprintf
	.align		8
        /*0008*/ 	.dword	$str


//--------------------- .text._Z14hello_from_gpuv --------------------------
	.section	.text._Z14hello_from_gpuv,"ax",@progbits
	.align	128
        .global         _Z14hello_from_gpuv
        .type           _Z14hello_from_gpuv,@function
        .size           _Z14hello_from_gpuv,(.L_x_2 - _Z14hello_from_gpuv)
        .other          _Z14hello_from_gpuv,@"STO_CUDA_ENTRY STV_DEFAULT"
_Z14hello_from_gpuv:
.text._Z14hello_from_gpuv:
[----:B------:R-:W0:Y:S01]  /*0000*/  LDC R1, c[0x0][0x37c] ;  /* 0x0000df00ff017b82 */ /* 0x000e220000000800 */
[----:B------:R-:W-:Y:S01]  /*0010*/  MOV R0, 0x0 ;  /* 0x0000000000007802 */ /* 0x000fe20000000f00 */
[----:B------:R-:W1:Y:S01]  /*0020*/  LDCU.64 UR4, c[0x4][0x8] ;  /* 0x01000100ff0477ac */ /* 0x000e620008000a00 */
[----:B------:R-:W-:-:S05]  /*0030*/  CS2R R6, SRZ ;  /* 0x0000000000067805 */ /* 0x000fca000001ff00 */
[----:B------:R2:W3:Y:S01]  /*0040*/  LDC.64 R2, c[0x4][R0] ;  /* 0x0100000000027b82 */ /* 0x0004e20000000a00 */
[----:B-1----:R-:W-:Y:S02]  /*0050*/  IMAD.U32 R4, RZ, RZ, UR4 ;  /* 0x00000004ff047e24 */ /* 0x002fe4000f8e00ff */
[----:B--2---:R-:W-:-:S07]  /*0060*/  IMAD.U32 R5, RZ, RZ, UR5 ;  /* 0x00000005ff057e24 */ /* 0x004fce000f8e00ff */
[----:B------:R-:W-:-:S07]  /*0070*/  LEPC R20, `(.L_x_0) ;  /* 0x000000001014794e */ /* 0x000fce0000000000 */
[----:B0--3--:R-:W-:Y:S05]  /*0080*/  CALL.ABS.NOINC R2 ;  /* 0x0000000002007343 */ /* 0x009fea0003c00000 */
.L_x_0:
[----:B------:R-:W-:Y:S05]  /*0090*/  EXIT ;  /* 0x000000000000794d */ /* 0x000fea0003800000 */
.L_x_1:
[----:B------:R-:W-:-:S00]  /*00a0*/  BRA `(.L_x_1) ;  /* 0xfffffffc00fc7947 */ /* 0x000fc0000383ffff */
[----:B------:R-:W-:-:S00]  /*00b0*/  NOP ;  /* 0x0000000000007918 */ /* 0x000fc00000000000 */
        /* <DEDUP_REMOVED lines=12> */
.L_x_2:


//--------------------- .nv.global.init           --------------------------
	.section	.nv.global.init,"aw",@progbits
.nv.global.init:
	.type		$str,@object
	.size		$str,(.L_0 - $str)
$str:
        /*0000*/ 	.byte	0x22, 0x48, 0x65, 0x6c, 0x6c, 0x6f, 0x2c, 0x20, 0x77, 0x6f, 0x72, 0x6c, 0x64, 0x21, 0x22, 0x2c
        /*0010*/ 	.byte	0x20, 0x73, 0x61, 0x79, 0x73, 0x20, 0x74, 0x68, 0x65, 0x20, 0x47, 0x50, 0x55, 0x2e, 0x0a, 0x00
.L_0:


//--------------------- .nv.shared.reserved.0     --------------------------
	.section	.nv.shared.reserved.0,"aw",@nobits
	.weak		__nv_reservedSMEM_offset_0_alias
	.size		__nv_reservedSMEM_offset_0_alias, 0, 64
	.other		__nv_reservedSMEM_offset_0_alias,@"STO_CUDA_RESERVED_SHARED STV_DEFAULT"
__nv_reservedSMEM_offset_0_alias:
	.zero		0
	.zero		64


//--------------------- .nv.constant0._Z14hello_from_gpuv --------------------------
	.section	.nv.constant0._Z14hello_from_gpuv,"a",@progbits
	.sectionflags	@""
	.align	4
.nv.constant0._Z14hello_from_gpuv:
	.zero		896


//--------------------- SYMBOLS --------------------------

	.type		.nv.reservedSmem.offset0,@object
	.size		.nv.reservedSmem.offset0,0x4
	.type		vprintf,@function
